	.headerflags	@"EF_CUDA_TEXMODE_UNIFIED EF_CUDA_64BIT_ADDRESS EF_CUDA_ACCELERATORS EF_CUDA_SM90 EF_CUDA_VIRTUAL_SM(EF_CUDA_SM90)"
	.elftype	@"ET_EXEC"


//--------------------- .nv.info                  --------------------------
	.section	.nv.info,"",@"SHT_CUDA_INFO"
	.align	4


	//----- nvinfo : EIATTR_REGCOUNT
	.align		4
        /*0000*/ 	.byte	0x04, 0x2f
        /*0002*/ 	.short	(.L_1 - .L_0)
	.align		4
.L_0:
        /*0004*/ 	.word	index@(triton_poi_fused_cat_6)
        /*0008*/ 	.word	0x00000020


	//----- nvinfo : EIATTR_MIN_STACK_SIZE
	.align		4
.L_1:
        /*000c*/ 	.byte	0x04, 0x12
        /*000e*/ 	.short	(.L_3 - .L_2)
	.align		4
.L_2:
        /*0010*/ 	.word	index@(triton_poi_fused_cat_6)
        /*0014*/ 	.word	0x00000000


	//----- nvinfo : EIATTR_FRAME_SIZE
	.align		4
.L_3:
        /*0018*/ 	.byte	0x04, 0x11
        /*001a*/ 	.short	(.L_5 - .L_4)
	.align		4
.L_4:
        /*001c*/ 	.word	index@(triton_poi_fused_cat_6)
        /*0020*/ 	.word	0x00000000


	//----- nvinfo : EIATTR_MIN_STACK_SIZE
	.align		4
.L_5:
        /*0024*/ 	.byte	0x04, 0x12
        /*0026*/ 	.short	(.L_7 - .L_6)
	.align		4
.L_6:
        /*0028*/ 	.word	index@(triton_poi_fused_cat_6)
        /*002c*/ 	.word	0x00000000
.L_7:


//--------------------- .nv.info.triton_poi_fused_cat_6 --------------------------
	.section	.nv.info.triton_poi_fused_cat_6,"",@"SHT_CUDA_INFO"
	.sectionflags	@""
	.align	4


	//----- nvinfo : EIATTR_CUDA_API_VERSION
	.align		4
        /*0000*/ 	.byte	0x04, 0x37
        /*0002*/ 	.short	(.L_9 - .L_8)
.L_8:
        /*0004*/ 	.word	0x0000007c


	//----- nvinfo : EIATTR_KPARAM_INFO
	.align		4
.L_9:
        /*0008*/ 	.byte	0x04, 0x17
        /*000a*/ 	.short	(.L_11 - .L_10)
.L_10:
        /*000c*/ 	.word	0x00000000
        /*0010*/ 	.short	0x0009
        /*0012*/ 	.short	0x0048
        /*0014*/ 	.byte	0x00, 0xf0, 0x11, 0x00


	//----- nvinfo : EIATTR_KPARAM_INFO
	.align		4
.L_11:
        /*0018*/ 	.byte	0x04, 0x17
        /*001a*/ 	.short	(.L_13 - .L_12)
.L_12:
        /*001c*/ 	.word	0x00000000
        /*0020*/ 	.short	0x0008
        /*0022*/ 	.short	0x0040
        /*0024*/ 	.byte	0x00, 0xf4, 0x21, 0x00


	//----- nvinfo : EIATTR_KPARAM_INFO
	.align		4
.L_13:
        /*0028*/ 	.byte	0x04, 0x17
        /*002a*/ 	.short	(.L_15 - .L_14)
.L_14:
        /*002c*/ 	.word	0x00000000
        /*0030*/ 	.short	0x0007
        /*0032*/ 	.short	0x0038
        /*0034*/ 	.byte	0x00, 0xf4, 0x21, 0x00


	//----- nvinfo : EIATTR_KPARAM_INFO
	.align		4
.L_15:
        /*0038*/ 	.byte	0x04, 0x17
        /*003a*/ 	.short	(.L_17 - .L_16)
.L_16:
        /*003c*/ 	.word	0x00000000
        /*0040*/ 	.short	0x0006
        /*0042*/ 	.short	0x0030
        /*0044*/ 	.byte	0x00, 0xf4, 0x21, 0x00


	//----- nvinfo : EIATTR_KPARAM_INFO
	.align		4
.L_17:
        /*0048*/ 	.byte	0x04, 0x17
        /*004a*/ 	.short	(.L_19 - .L_18)
.L_18:
        /*004c*/ 	.word	0x00000000
        /*0050*/ 	.short	0x0005
        /*0052*/ 	.short	0x0028
        /*0054*/ 	.byte	0x00, 0xf4, 0x21, 0x00


	//----- nvinfo : EIATTR_KPARAM_INFO
	.align		4
.L_19:
        /*0058*/ 	.byte	0x04, 0x17
        /*005a*/ 	.short	(.L_21 - .L_20)
.L_20:
        /*005c*/ 	.word	0x00000000
        /*0060*/ 	.short	0x0004
        /*0062*/ 	.short	0x0020
        /*0064*/ 	.byte	0x00, 0xf4, 0x21, 0x00


	//----- nvinfo : EIATTR_KPARAM_INFO
	.align		4
.L_21:
        /*0068*/ 	.byte	0x04, 0x17
        /*006a*/ 	.short	(.L_23 - .L_22)
.L_22:
        /*006c*/ 	.word	0x00000000
        /*0070*/ 	.short	0x0003
        /*0072*/ 	.short	0x0018
        /*0074*/ 	.byte	0x00, 0xf4, 0x21, 0x00


	//----- nvinfo : EIATTR_KPARAM_INFO
	.align		4
.L_23:
        /*0078*/ 	.byte	0x04, 0x17
        /*007a*/ 	.short	(.L_25 - .L_24)
.L_24:
        /*007c*/ 	.word	0x00000000
        /*0080*/ 	.short	0x0002
        /*0082*/ 	.short	0x0010
        /*0084*/ 	.byte	0x00, 0xf4, 0x21, 0x00


	//----- nvinfo : EIATTR_KPARAM_INFO
	.align		4
.L_25:
        /*0088*/ 	.byte	0x04, 0x17
        /*008a*/ 	.short	(.L_27 - .L_26)
.L_26:
        /*008c*/ 	.word	0x00000000
        /*0090*/ 	.short	0x0001
        /*0092*/ 	.short	0x0008
        /*0094*/ 	.byte	0x00, 0xf4, 0x21, 0x00


	//----- nvinfo : EIATTR_KPARAM_INFO
	.align		4
.L_27:
        /*0098*/ 	.byte	0x04, 0x17
        /*009a*/ 	.short	(.L_29 - .L_28)
.L_28:
        /*009c*/ 	.word	0x00000000
        /*00a0*/ 	.short	0x0000
        /*00a2*/ 	.short	0x0000
        /*00a4*/ 	.byte	0x00, 0xf4, 0x21, 0x00


	//----- nvinfo : EIATTR_SPARSE_MMA_MASK
	.align		4
.L_29:
        /*00a8*/ 	.byte	0x03, 0x50
        /*00aa*/ 	.short	0x0000


	//----- nvinfo : EIATTR_MAXREG_COUNT
	.align		4
        /*00ac*/ 	.byte	0x03, 0x1b
        /*00ae*/ 	.short	0x00ff


	//----- nvinfo : EIATTR_EXIT_INSTR_OFFSETS
	.align		4
        /*00b0*/ 	.byte	0x04, 0x1c
        /*00b2*/ 	.short	(.L_31 - .L_30)


	//   ....[0]....
.L_30:
        /*00b4*/ 	.word	0x00000690


	//----- nvinfo : EIATTR_REQNTID
	.align		4
.L_31:
        /*00b8*/ 	.byte	0x04, 0x10
        /*00ba*/ 	.short	(.L_33 - .L_32)
.L_32:
        /*00bc*/ 	.word	0x00000100
        /*00c0*/ 	.word	0x00000001
        /*00c4*/ 	.word	0x00000001


	//----- nvinfo : EIATTR_CBANK_PARAM_SIZE
	.align		4
.L_33:
        /*00c8*/ 	.byte	0x03, 0x19
        /*00ca*/ 	.short	0x004c


	//----- nvinfo : EIATTR_PARAM_CBANK
	.align		4
        /*00cc*/ 	.byte	0x04, 0x0a
        /*00ce*/ 	.short	(.L_35 - .L_34)
	.align		4
.L_34:
        /*00d0*/ 	.word	index@(.nv.constant0.triton_poi_fused_cat_6)
        /*00d4*/ 	.short	0x0210
        /*00d6*/ 	.short	0x004c


	//----- nvinfo : EIATTR_SW_WAR
	.align		4
.L_35:
        /*00d8*/ 	.byte	0x04, 0x36
        /*00da*/ 	.short	(.L_37 - .L_36)
.L_36:
        /*00dc*/ 	.word	0x00000008
.L_37:


//--------------------- .nv.callgraph             --------------------------
	.section	.nv.callgraph,"",@"SHT_CUDA_CALLGRAPH"
	.align	4
	.sectionentsize	8
	.align		4
        /*0000*/ 	.word	0x00000000
	.align		4
        /*0004*/ 	.word	0xffffffff
	.align		4
        /*0008*/ 	.word	0x00000000
	.align		4
        /*000c*/ 	.word	0xfffffffe
	.align		4
        /*0010*/ 	.word	0x00000000
	.align		4
        /*0014*/ 	.word	0xfffffffd
	.align		4
        /*0018*/ 	.word	0x00000000
	.align		4
        /*001c*/ 	.word	0xfffffffc


//--------------------- .text.triton_poi_fused_cat_6 --------------------------
	.section	.text.triton_poi_fused_cat_6,"ax",@progbits
	.align	128
        .global         triton_poi_fused_cat_6
        .type           triton_poi_fused_cat_6,@function
        .size           triton_poi_fused_cat_6,(.L_x_1 - triton_poi_fused_cat_6)
        .other          triton_poi_fused_cat_6,@"STO_CUDA_ENTRY STV_DEFAULT"
triton_poi_fused_cat_6:
.text.triton_poi_fused_cat_6:
[----:B------:R-:W-:Y:S01]  /*0000*/  LDC R1, c[0x0][0x28] ;  /* 0x00000a00ff017b82 */ /* 0x000fe20000000800 */
[----:B------:R-:W1:Y:S07]  /*0010*/  S2R R0, SR_TID.X ;  /* 0x0000000000007919 */ /* 0x000e6e0000002100 */
[----:B------:R-:W2:Y:S01]  /*0020*/  LDC.64 R18, c[0x0][0x240] ;  /* 0x00009000ff127b82 */ /* 0x000ea20000000a00 */
[----:B------:R-:W-:Y:S01]  /*0030*/  ULDC.64 UR4, c[0x0][0x220] ;  /* 0x0000880000047ab9 */ /* 0x000fe20000000a00 */
[----:B------:R-:W-:Y:S01]  /*0040*/  ULDC.64 UR6, c[0x0][0x230] ;  /* 0x00008c0000067ab9 */ /* 0x000fe20000000a00 */
[----:B------:R-:W3:Y:S01]  /*0050*/  S2R R5, SR_CTAID.X ;  /* 0x0000000000057919 */ /* 0x000ee20000002500 */
[----:B------:R-:W-:-:S04]  /*0060*/  ULDC.64 UR8, c[0x0][0x238] ;  /* 0x00008e0000087ab9 */ /* 0x000fc80000000a00 */
[----:B------:R-:W4:Y:S08]  /*0070*/  LDC.64 R8, c[0x0][0x248] ;  /* 0x00009200ff087b82 */ /* 0x000f300000000a00 */
[----:B------:R-:W5:Y:S08]  /*0080*/  LDC.64 R22, c[0x0][0x210] ;  /* 0x00008400ff167b82 */ /* 0x000f700000000a00 */
[----:B------:R-:W2:Y:S01]  /*0090*/  LDC.64 R14, c[0x0][0x218] ;  /* 0x00008600ff0e7b82 */ /* 0x000ea20000000a00 */
[----:B-1----:R-:W-:Y:S01]  /*00a0*/  IMAD.SHL.U32 R0, R0, 0x2, RZ ;  /* 0x0000000200007824 */ /* 0x002fe200078e00ff */
[----:B---3--:R-:W-:-:S04]  /*00b0*/  SHF.R.S32.HI R3, RZ, 0x16, R5 ;  /* 0x00000016ff037819 */ /* 0x008fc80000011405 */
[----:B------:R-:W-:Y:S02]  /*00c0*/  LOP3.LUT R0, R0, 0x1fe, RZ, 0xc0, !PT ;  /* 0x000001fe00007812 */ /* 0x000fe400078ec0ff */
[----:B------:R-:W-:-:S03]  /*00d0*/  SGXT R3, R3, 0x1 ;  /* 0x000000010303781a */ /* 0x000fc60000000200 */
[----:B------:R-:W-:-:S05]  /*00e0*/  IMAD R0, R5, 0x200, R0 ;  /* 0x0000020005007824 */ /* 0x000fca00078e0200 */
[----:B------:R-:W-:Y:S02]  /*00f0*/  LEA.HI R3, R3, R0, RZ, 0xc ;  /* 0x0000000003037211 */ /* 0x000fe400078f60ff */
[----:B------:R-:W-:Y:S02]  /*0100*/  SHF.R.S32.HI R5, RZ, 0x1f, R0 ;  /* 0x0000001fff057819 */ /* 0x000fe40000011400 */
[----:B------:R-:W-:Y:S02]  /*0110*/  SHF.R.S32.HI R2, RZ, 0xc, R3 ;  /* 0x0000000cff027819 */ /* 0x000fe40000011403 */
[----:B------:R-:W-:Y:S02]  /*0120*/  LOP3.LUT R3, R3, 0xfffff000, RZ, 0xc0, !PT ;  /* 0xfffff00003037812 */ /* 0x000fe400078ec0ff */
[----:B------:R-:W-:Y:S02]  /*0130*/  LEA.HI R4, R2, R2, RZ, 0x9 ;  /* 0x0000000202047211 */ /* 0x000fe400078f48ff */
[----:B------:R-:W-:-:S02]  /*0140*/  LEA.HI R5, R5, R0, RZ, 0x15 ;  /* 0x0000000005057211 */ /* 0x000fc400078fa8ff */
[----:B------:R-:W-:Y:S01]  /*0150*/  LOP3.LUT R7, R4, 0xfffffe00, RZ, 0xc0, !PT ;  /* 0xfffffe0004077812 */ /* 0x000fe200078ec0ff */
[----:B------:R-:W-:Y:S01]  /*0160*/  IMAD.IADD R4, R0, 0x1, -R3 ;  /* 0x0000000100047824 */ /* 0x000fe200078e0a03 */
[----:B------:R-:W-:Y:S02]  /*0170*/  SHF.R.S32.HI R17, RZ, 0x15, R5 ;  /* 0x00000015ff117819 */ /* 0x000fe40000011405 */
[----:B------:R-:W-:Y:S01]  /*0180*/  LOP3.LUT R5, R5, 0xffe00000, RZ, 0xc0, !PT ;  /* 0xffe0000005057812 */ /* 0x000fe200078ec0ff */
[----:B------:R-:W-:Y:S02]  /*0190*/  IMAD.IADD R7, R2, 0x1, -R7 ;  /* 0x0000000102077824 */ /* 0x000fe400078e0a07 */
[----:B------:R-:W-:Y:S02]  /*01a0*/  IMAD R4, R17, 0x80000, R4 ;  /* 0x0008000011047824 */ /* 0x000fe400078e0204 */
[C---:B------:R-:W-:Y:S01]  /*01b0*/  IMAD.SHL.U32 R3, R7.reuse, 0x1000, RZ ;  /* 0x0000100007037824 */ /* 0x040fe200078e00ff */
[----:B------:R-:W-:Y:S01]  /*01c0*/  ISETP.GE.AND P1, PT, R7, 0x80, PT ;  /* 0x000000800700780c */ /* 0x000fe20003f26270 */
[----:B------:R-:W-:Y:S01]  /*01d0*/  IMAD.IADD R2, R0, 0x1, -R5 ;  /* 0x0000000100027824 */ /* 0x000fe200078e0a05 */
[----:B------:R-:W-:-:S02]  /*01e0*/  SHF.R.S32.HI R6, RZ, 0x1f, R4 ;  /* 0x0000001fff067819 */ /* 0x000fc40000011404 */
[----:B------:R-:W-:Y:S01]  /*01f0*/  IADD3 R10, P0, R3, R4, RZ ;  /* 0x00000004030a7210 */ /* 0x000fe20007f1e0ff */
[----:B------:R-:W-:Y:S01]  /*0200*/  IMAD R17, R17, 0x80000, R2 ;  /* 0x0008000011117824 */ /* 0x000fe200078e0202 */
[----:B------:R-:W-:Y:S02]  /*0210*/  ISETP.GT.AND P2, PT, R7, 0x17f, PT ;  /* 0x0000017f0700780c */ /* 0x000fe40003f44270 */
[----:B------:R-:W-:Y:S01]  /*0220*/  LEA.HI.X.SX32 R11, R3, R6, 0x1, P0 ;  /* 0x00000006030b7211 */ /* 0x000fe200000f0eff */
[C---:B------:R-:W-:Y:S02]  /*0230*/  IMAD.SHL.U32 R20, R10.reuse, 0x4, RZ ;  /* 0x000000040a147824 */ /* 0x040fe400078e00ff */
[C---:B------:R-:W-:Y:S01]  /*0240*/  VIADD R3, R7.reuse, 0xfffffe80 ;  /* 0xfffffe8007037836 */ /* 0x040fe20000000000 */
[----:B------:R-:W-:Y:S02]  /*0250*/  LOP3.LUT R7, R7, 0xffffff80, RZ, 0xc0, !PT ;  /* 0xffffff8007077812 */ /* 0x000fe400078ec0ff */
[----:B------:R-:W-:Y:S01]  /*0260*/  SHF.L.U64.HI R2, R10, 0x2, R11 ;  /* 0x000000020a027819 */ /* 0x000fe2000001020b */
[C---:B------:R-:W-:Y:S01]  /*0270*/  IMAD R5, R3.reuse, 0x1000, R4 ;  /* 0x0000100003057824 */ /* 0x040fe200078e0204 */
[----:B------:R-:W-:Y:S01]  /*0280*/  IADD3 R24, P4, R20, UR4, RZ ;  /* 0x0000000414187c10 */ /* 0x000fe2000ff9e0ff */
[----:B----4-:R-:W-:Y:S01]  /*0290*/  IMAD.WIDE R8, R3, 0x4, R8 ;  /* 0x0000000403087825 */ /* 0x010fe200078e0208 */
[----:B------:R-:W-:-:S02]  /*02a0*/  ISETP.NE.AND P3, PT, R7, 0x100, PT ;  /* 0x000001000700780c */ /* 0x000fc40003f65270 */
[----:B------:R-:W-:Y:S01]  /*02b0*/  IADD3.X R25, R2, UR5, RZ, P4, !PT ;  /* 0x0000000502197c10 */ /* 0x000fe2000a7fe4ff */
[----:B------:R-:W-:Y:S01]  /*02c0*/  ULDC.64 UR4, c[0x0][0x228] ;  /* 0x00008a0000047ab9 */ /* 0x000fe20000000a00 */
[----:B------:R-:W-:Y:S02]  /*02d0*/  ISETP.NE.AND P0, PT, R7, 0x80, PT ;  /* 0x000000800700780c */ /* 0x000fe40003f05270 */
[----:B------:R-:W-:Y:S02]  /*02e0*/  CS2R R6, SRZ ;  /* 0x0000000000067805 */ /* 0x000fe4000001ff00 */
[----:B------:R-:W-:Y:S01]  /*02f0*/  IADD3 R26, P4, R20, UR4, RZ ;  /* 0x00000004141a7c10 */ /* 0x000fe2000ff9e0ff */
[----:B--2---:R-:W-:Y:S01]  /*0300*/  IMAD.WIDE R18, R5, 0x4, R18 ;  /* 0x0000000405127825 */ /* 0x004fe200078e0212 */
[----:B------:R-:W-:Y:S02]  /*0310*/  IADD3 R28, P5, R20, UR6, RZ ;  /* 0x00000006141c7c10 */ /* 0x000fe4000ffbe0ff */
[----:B------:R-:W-:-:S02]  /*0320*/  CS2R R4, SRZ ;  /* 0x0000000000047805 */ /* 0x000fc4000001ff00 */
[----:B------:R-:W-:Y:S02]  /*0330*/  IADD3 R20, P6, R20, UR8, RZ ;  /* 0x0000000814147c10 */ /* 0x000fe4000ffde0ff */
[----:B------:R-:W-:Y:S02]  /*0340*/  IADD3.X R29, R2, UR7, RZ, P5, !PT ;  /* 0x00000007021d7c10 */ /* 0x000fe4000affe4ff */
[----:B------:R-:W-:Y:S01]  /*0350*/  IADD3.X R27, R2, UR5, RZ, P4, !PT ;  /* 0x00000005021b7c10 */ /* 0x000fe2000a7fe4ff */
[----:B------:R-:W-:Y:S01]  /*0360*/  ULDC.64 UR4, c[0x0][0x208] ;  /* 0x0000820000047ab9 */ /* 0x000fe20000000a00 */
[----:B------:R-:W-:Y:S02]  /*0370*/  IADD3.X R21, R2, UR9, RZ, P6, !PT ;  /* 0x0000000902157c10 */ /* 0x000fe4000b7fe4ff */
[----:B------:R-:W-:Y:S01]  /*0380*/  CS2R R2, SRZ ;  /* 0x0000000000027805 */ /* 0x000fe2000001ff00 */
[----:B------:R-:W2:Y:S01]  /*0390*/  @!P3 LDG.E.64 R6, desc[UR4][R28.64+-0x400000] ;  /* 0xc00000041c06b981 */ /* 0x000ea2000c1e1b00 */
[----:B------:R-:W-:Y:S01]  /*03a0*/  CS2R R12, SRZ ;  /* 0x00000000000c7805 */ /* 0x000fe2000001ff00 */
[----:B------:R-:W-:-:S02]  /*03b0*/  IMAD.MOV.U32 R16, RZ, RZ, RZ ;  /* 0x000000ffff107224 */ /* 0x000fc400078e00ff */
[----:B------:R1:W3:Y:S01]  /*03c0*/  @!P0 LDG.E.64 R4, desc[UR4][R26.64+-0x200000] ;  /* 0xe00000041a048981 */ /* 0x0002e2000c1e1b00 */
[----:B------:R-:W-:-:S03]  /*03d0*/  CS2R R10, SRZ ;  /* 0x00000000000a7805 */ /* 0x000fc6000001ff00 */
[----:B------:R5:W4:Y:S04]  /*03e0*/  @!P0 LDG.E.64 R2, desc[UR4][R24.64+-0x200000] ;  /* 0xe000000418028981 */ /* 0x000b28000c1e1b00 */
[----:B------:R2:W4:Y:S01]  /*03f0*/  @!P3 LDG.E.64 R12, desc[UR4][R20.64+-0x400000] ;  /* 0xc0000004140cb981 */ /* 0x000522000c1e1b00 */
[----:B01----:R-:W-:-:S03]  /*0400*/  IMAD.WIDE R26, R17, 0x4, R14 ;  /* 0x00000004111a7825 */ /* 0x003fc600078e020e */
[----:B------:R-:W4:Y:S01]  /*0410*/  @P2 LDG.E.EL R16, desc[UR4][R8.64] ;  /* 0x0000000408102981 */ /* 0x000f22000c2e1900 */
[----:B-----5:R-:W-:-:S03]  /*0420*/  IMAD.WIDE R24, R17, 0x4, R22 ;  /* 0x0000000411187825 */ /* 0x020fc600078e0216 */
[----:B------:R0:W5:Y:S01]  /*0430*/  @P2 LDG.E.64 R10, desc[UR4][R18.64] ;  /* 0x00000004120a2981 */ /* 0x000162000c1e1b00 */
[----:B------:R-:W-:Y:S01]  /*0440*/  IMAD.MOV.U32 R17, RZ, RZ, RZ ;  /* 0x000000ffff117224 */ /* 0x000fe200078e00ff */
[----:B------:R-:W-:Y:S02]  /*0450*/  CS2R R14, SRZ ;  /* 0x00000000000e7805 */ /* 0x000fe4000001ff00 */
[----:B------:R-:W-:-:S03]  /*0460*/  CS2R R22, SRZ ;  /* 0x0000000000167805 */ /* 0x000fc6000001ff00 */
[----:B------:R1:W5:Y:S04]  /*0470*/  @P2 LDG.E.EL R17, desc[UR4][R8.64] ;  /* 0x0000000408112981 */ /* 0x000368000c2e1900 */
[----:B------:R-:W5:Y:S04]  /*0480*/  @!P1 LDG.E.64 R14, desc[UR4][R24.64] ;  /* 0x00000004180e9981 */ /* 0x000f68000c1e1b00 */
[----:B------:R-:W5:Y:S01]  /*0490*/  @!P1 LDG.E.64 R22, desc[UR4][R26.64] ;  /* 0x000000041a169981 */ /* 0x000f62000c1e1b00 */
[----:B--2---:R-:W-:Y:S02]  /*04a0*/  SEL R21, R6, RZ, !P3 ;  /* 0x000000ff06157207 */ /* 0x004fe40005800000 */
[----:B0-----:R-:W-:-:S02]  /*04b0*/  SEL R18, R7, RZ, !P3 ;  /* 0x000000ff07127207 */ /* 0x001fc40005800000 */
[----:B------:R-:W0:Y:S01]  /*04c0*/  LDC.64 R6, c[0x0][0x250] ;  /* 0x00009400ff067b82 */ /* 0x000e220000000a00 */
[----:B---3--:R-:W-:Y:S02]  /*04d0*/  SEL R5, R5, RZ, !P0 ;  /* 0x000000ff05057207 */ /* 0x008fe40004000000 */
[----:B----4-:R-:W-:Y:S02]  /*04e0*/  SEL R12, R12, RZ, !P3 ;  /* 0x000000ff0c0c7207 */ /* 0x010fe40005800000 */
[----:B------:R-:W-:-:S03]  /*04f0*/  SEL R29, R16, RZ, P2 ;  /* 0x000000ff101d7207 */ /* 0x000fc60001000000 */
[----:B-1----:R-:W-:Y:S01]  /*0500*/  FADD R9, R21, R12 ;  /* 0x0000000c15097221 */ /* 0x002fe20000000000 */
[----:B-----5:R-:W-:Y:S02]  /*0510*/  SEL R8, R10, RZ, P2 ;  /* 0x000000ff0a087207 */ /* 0x020fe40001000000 */
[----:B------:R-:W-:Y:S02]  /*0520*/  SEL R16, R11, RZ, P2 ;  /* 0x000000ff0b107207 */ /* 0x000fe40001000000 */
[----:B------:R-:W-:Y:S02]  /*0530*/  SEL R19, R2, RZ, !P0 ;  /* 0x000000ff02137207 */ /* 0x000fe40004000000 */
[----:B------:R-:W-:Y:S01]  /*0540*/  SEL R17, R17, RZ, P2 ;  /* 0x000000ff11117207 */ /* 0x000fe20001000000 */
[----:B------:R-:W-:Y:S01]  /*0550*/  FADD R8, R8, R29 ;  /* 0x0000001d08087221 */ /* 0x000fe20000000000 */
[----:B------:R-:W-:Y:S02]  /*0560*/  SEL R2, R4, RZ, !P0 ;  /* 0x000000ff04027207 */ /* 0x000fe40004000000 */
[----:B------:R-:W-:Y:S01]  /*0570*/  SEL R13, R13, RZ, !P3 ;  /* 0x000000ff0d0d7207 */ /* 0x000fe20005800000 */
[----:B------:R-:W-:Y:S01]  /*0580*/  FADD R17, R16, R17 ;  /* 0x0000001110117221 */ /* 0x000fe20000000000 */
[----:B------:R-:W-:Y:S01]  /*0590*/  SEL R12, R3, RZ, !P0 ;  /* 0x000000ff030c7207 */ /* 0x000fe20004000000 */
[----:B------:R-:W-:Y:S01]  /*05a0*/  FADD R2, R19, R2 ;  /* 0x0000000213027221 */ /* 0x000fe20000000000 */
[----:B------:R-:W-:Y:S01]  /*05b0*/  SEL R3, R14, RZ, !P1 ;  /* 0x000000ff0e037207 */ /* 0x000fe20004800000 */
[----:B------:R-:W-:Y:S01]  /*05c0*/  FADD R4, R18, R13 ;  /* 0x0000000d12047221 */ /* 0x000fe20000000000 */
[----:B------:R-:W-:Y:S01]  /*05d0*/  SEL R10, R15, RZ, !P1 ;  /* 0x000000ff0f0a7207 */ /* 0x000fe20004800000 */
[----:B------:R-:W-:Y:S01]  /*05e0*/  FADD R5, R12, R5 ;  /* 0x000000050c057221 */ /* 0x000fe20000000000 */
[----:B------:R-:W-:-:S02]  /*05f0*/  SEL R22, R22, RZ, !P1 ;  /* 0x000000ff16167207 */ /* 0x000fc40004800000 */
[----:B------:R-:W-:Y:S02]  /*0600*/  SEL R23, R23, RZ, !P1 ;  /* 0x000000ff17177207 */ /* 0x000fe40004800000 */
[----:B------:R-:W-:Y:S02]  /*0610*/  @P3 FSEL R9, R8, RZ, P2 ;  /* 0x000000ff08093208 */ /* 0x000fe40001000000 */
[----:B------:R-:W-:Y:S01]  /*0620*/  @P3 FSEL R4, R17, RZ, P2 ;  /* 0x000000ff11043208 */ /* 0x000fe20001000000 */
[----:B------:R-:W-:Y:S01]  /*0630*/  FADD R22, R3, R22 ;  /* 0x0000001603167221 */ /* 0x000fe20000000000 */
[----:B------:R-:W-:Y:S01]  /*0640*/  FADD R23, R10, R23 ;  /* 0x000000170a177221 */ /* 0x000fe20000000000 */
[----:B0-----:R-:W-:Y:S01]  /*0650*/  IMAD.WIDE R6, R0, 0x4, R6 ;  /* 0x0000000400067825 */ /* 0x001fe200078e0206 */
[----:B------:R-:W-:Y:S02]  /*0660*/  @P1 FSEL R22, R2, R9, !P0 ;  /* 0x0000000902161208 */ /* 0x000fe40004000000 */
[----:B------:R-:W-:-:S05]  /*0670*/  @P1 FSEL R23, R5, R4, !P0 ;  /* 0x0000000405171208 */ /* 0x000fca0004000000 */
[----:B------:R-:W-:Y:S01]  /*0680*/  STG.E.64 desc[UR4][R6.64], R22 ;  /* 0x0000001606007986 */ /* 0x000fe2000c101b04 */
[----:B------:R-:W-:Y:S05]  /*0690*/  EXIT ;  /* 0x000000000000794d */ /* 0x000fea0003800000 */
.L_x_0:
[----:B------:R-:W-:-:S00]  /*06a0*/  BRA `(.L_x_0) ;  /* 0xfffffffc00fc7947 */ /* 0x000fc0000383ffff */
[----:B------:R-:W-:-:S00]  /*06b0*/  NOP ;  /* 0x0000000000007918 */ /* 0x000fc00000000000 */
        /* <DEDUP_REMOVED lines=12> */
.L_x_1:


//--------------------- .nv.constant0.triton_poi_fused_cat_6 --------------------------
	.section	.nv.constant0.triton_poi_fused_cat_6,"a",@progbits
	.sectionflags	@""
	.align	4
.nv.constant0.triton_poi_fused_cat_6:
	.zero		604
